//
// Generated by NVIDIA NVVM Compiler
//
// Compiler Build ID: CL-36424714
// Cuda compilation tools, release 13.0, V13.0.88
// Based on NVVM 20.0.0
//

.version 9.0
.target sm_100
.address_size 64

	// .globl	_Z15calculateMatrixPKcPiS1_S1_S1_S1_S1_S1_S1_i
.const .align 4 .u32 partSeqSize;
.const .align 4 .u32 partsNumber;
.const .align 4 .u32 overlapLength;
.const .align 4 .u32 seqLibLength;
.const .align 4 .u32 queryLength;
.const .align 4 .u32 gapOpen;
.const .align 4 .u32 gapExtension;
.const .align 4 .u32 maxScore;
.const .align 4 .u32 queryPartLength;
.extern .shared .align 16 .b8 shared_H[];

.visible .entry _Z15calculateMatrixPKcPiS1_S1_S1_S1_S1_S1_S1_i(
	.param .u64 .ptr .align 1 _Z15calculateMatrixPKcPiS1_S1_S1_S1_S1_S1_S1_i_param_0,
	.param .u64 .ptr .align 1 _Z15calculateMatrixPKcPiS1_S1_S1_S1_S1_S1_S1_i_param_1,
	.param .u64 .ptr .align 1 _Z15calculateMatrixPKcPiS1_S1_S1_S1_S1_S1_S1_i_param_2,
	.param .u64 .ptr .align 1 _Z15calculateMatrixPKcPiS1_S1_S1_S1_S1_S1_S1_i_param_3,
	.param .u64 .ptr .align 1 _Z15calculateMatrixPKcPiS1_S1_S1_S1_S1_S1_S1_i_param_4,
	.param .u64 .ptr .align 1 _Z15calculateMatrixPKcPiS1_S1_S1_S1_S1_S1_S1_i_param_5,
	.param .u64 .ptr .align 1 _Z15calculateMatrixPKcPiS1_S1_S1_S1_S1_S1_S1_i_param_6,
	.param .u64 .ptr .align 1 _Z15calculateMatrixPKcPiS1_S1_S1_S1_S1_S1_S1_i_param_7,
	.param .u64 .ptr .align 1 _Z15calculateMatrixPKcPiS1_S1_S1_S1_S1_S1_S1_i_param_8,
	.param .u32 _Z15calculateMatrixPKcPiS1_S1_S1_S1_S1_S1_S1_i_param_9
)
{
	.reg .pred 	%p<53>;
	.reg .b32 	%r<245>;
	.reg .b64 	%rd<81>;

	ld.param.u64 	%rd13, [_Z15calculateMatrixPKcPiS1_S1_S1_S1_S1_S1_S1_i_param_1];
	ld.param.u64 	%rd14, [_Z15calculateMatrixPKcPiS1_S1_S1_S1_S1_S1_S1_i_param_2];
	ld.param.u64 	%rd15, [_Z15calculateMatrixPKcPiS1_S1_S1_S1_S1_S1_S1_i_param_3];
	ld.param.u64 	%rd16, [_Z15calculateMatrixPKcPiS1_S1_S1_S1_S1_S1_S1_i_param_4];
	ld.param.u64 	%rd17, [_Z15calculateMatrixPKcPiS1_S1_S1_S1_S1_S1_S1_i_param_5];
	ld.param.u64 	%rd18, [_Z15calculateMatrixPKcPiS1_S1_S1_S1_S1_S1_S1_i_param_6];
	ld.param.u64 	%rd19, [_Z15calculateMatrixPKcPiS1_S1_S1_S1_S1_S1_S1_i_param_7];
	ld.param.u64 	%rd20, [_Z15calculateMatrixPKcPiS1_S1_S1_S1_S1_S1_S1_i_param_8];
	ld.param.u32 	%r128, [_Z15calculateMatrixPKcPiS1_S1_S1_S1_S1_S1_S1_i_param_9];
	cvta.to.global.u64 	%rd1, %rd19;
	cvta.to.global.u64 	%rd2, %rd15;
	cvta.to.global.u64 	%rd3, %rd20;
	cvta.to.global.u64 	%rd4, %rd16;
	cvta.to.global.u64 	%rd5, %rd18;
	cvta.to.global.u64 	%rd6, %rd17;
	cvta.to.global.u64 	%rd7, %rd14;
	cvta.to.global.u64 	%rd8, %rd13;
	mov.u32 	%r1, %tid.x;
	add.s32 	%r2, %r128, %r1;
	mov.u32 	%r129, %ctaid.x;
	ld.const.u32 	%r3, [partSeqSize];
	ld.const.u32 	%r130, [overlapLength];
	sub.s32 	%r131, %r3, %r130;
	mul.lo.s32 	%r4, %r131, %r129;
	mad.lo.s32 	%r132, %r129, %r3, %r129;
	ld.const.u32 	%r5, [queryPartLength];
	shl.b32 	%r133, %r5, 2;
	mov.u32 	%r134, shared_H;
	shl.b32 	%r135, %r1, 2;
	add.s32 	%r6, %r134, %r135;
	mov.b32 	%r136, 0;
	st.shared.u32 	[%r6], %r136;
	add.s32 	%r7, %r6, %r133;
	add.s32 	%r8, %r7, 4;
	st.shared.u32 	[%r7+4], %r136;
	add.s32 	%r9, %r8, %r133;
	st.shared.u32 	[%r9+4], %r136;
	bar.sync 	0;
	sub.s32 	%r233, %r4, %r1;
	sub.s32 	%r234, %r132, %r1;
	add.s32 	%r137, %r3, %r5;
	add.s32 	%r12, %r137, -1;
	setp.lt.s32 	%p4, %r12, 1;
	@%p4 bra 	$L__BB0_45;
	ld.const.u32 	%r13, [seqLibLength];
	add.s32 	%r14, %r3, %r4;
	ld.const.u32 	%r15, [queryLength];
	ld.const.u32 	%r16, [gapOpen];
	add.s32 	%r17, %r5, -1;
	setp.eq.s32 	%p5, %r137, 2;
	mov.b32 	%r204, 0;
	mov.u32 	%r209, %r204;
	mov.u32 	%r217, %r204;
	mov.u32 	%r208, %r204;
	mov.u32 	%r221, %r204;
	mov.u32 	%r215, %r204;
	mov.u32 	%r220, %r204;
	mov.u32 	%r214, %r204;
	mov.u32 	%r213, %r204;
	@%p5 bra 	$L__BB0_30;
	mov.b32 	%r185, 0;
	mov.u32 	%r204, %r185;
	mov.u32 	%r209, %r185;
	mov.u32 	%r217, %r185;
	mov.u32 	%r208, %r185;
	mov.u32 	%r221, %r185;
	mov.u32 	%r215, %r185;
	mov.u32 	%r220, %r185;
	mov.u32 	%r214, %r185;
	mov.u32 	%r213, %r185;
$L__BB0_3:
	setp.lt.s32 	%p6, %r2, %r15;
	setp.ge.s32 	%p7, %r233, %r4;
	min.s32 	%r140, %r13, %r14;
	setp.gt.s32 	%p8, %r140, %r233;
	and.pred  	%p9, %p8, %p7;
	and.pred  	%p1, %p9, %p6;
	not.pred 	%p10, %p1;
	@%p10 bra 	$L__BB0_8;
	ld.param.u64 	%rd78, [_Z15calculateMatrixPKcPiS1_S1_S1_S1_S1_S1_S1_i_param_0];
	setp.ne.s32 	%p11, %r1, 0;
	cvt.s64.s32 	%rd21, %r233;
	cvta.to.global.u64 	%rd22, %rd78;
	add.s64 	%rd23, %rd22, %rd21;
	ld.global.s8 	%r141, [%rd23];
	mad.lo.s32 	%r142, %r15, %r141, %r2;
	mul.wide.s32 	%rd24, %r142, 4;
	add.s64 	%rd25, %rd8, %rd24;
	ld.global.u32 	%r213, [%rd25];
	ld.shared.u32 	%r215, [%r6];
	ld.shared.u32 	%r214, [%r8];
	ld.shared.u32 	%r217, [%r9+4];
	@%p11 bra 	$L__BB0_8;
	mul.wide.s32 	%rd26, %r234, 4;
	add.s64 	%rd27, %rd7, %rd26;
	ld.global.u32 	%r215, [%rd27];
	add.s64 	%rd28, %rd6, %rd26;
	ld.global.u32 	%r214, [%rd28];
	add.s64 	%rd29, %rd5, %rd26;
	ld.global.u32 	%r217, [%rd29];
	setp.lt.s32 	%p12, %r234, 1;
	@%p12 bra 	$L__BB0_7;
	add.s32 	%r143, %r234, -1;
	mul.wide.u32 	%rd30, %r143, 4;
	add.s64 	%rd31, %rd7, %rd30;
	ld.global.u32 	%r208, [%rd31];
	add.s64 	%rd32, %rd5, %rd30;
	ld.global.u32 	%r204, [%rd32];
$L__BB0_7:
	setp.eq.s32 	%p13, %r128, 0;
	setp.eq.s32 	%p14, %r185, 0;
	selp.b32 	%r144, %r233, %r204, %p14;
	selp.b32 	%r204, %r233, %r144, %p13;
$L__BB0_8:
	bar.sync 	0;
	@%p10 bra 	$L__BB0_16;
	ld.const.u32 	%r145, [gapExtension];
	sub.s32 	%r146, %r214, %r145;
	sub.s32 	%r147, %r215, %r16;
	max.s32 	%r49, %r146, %r147;
	sub.s32 	%r148, %r220, %r145;
	sub.s32 	%r149, %r221, %r16;
	max.s32 	%r220, %r148, %r149;
	max.s32 	%r150, %r49, %r220;
	add.s32 	%r151, %r208, %r213;
	max.s32 	%r152, %r150, %r151;
	max.s32 	%r221, %r152, 0;
	setp.gt.s32 	%p16, %r152, 0;
	@%p16 bra 	$L__BB0_11;
	add.s32 	%r209, %r233, 1;
	bra.uni 	$L__BB0_12;
$L__BB0_11:
	setp.eq.s32 	%p17, %r221, %r49;
	setp.eq.s32 	%p18, %r221, %r220;
	selp.b32 	%r153, %r209, %r204, %p18;
	selp.b32 	%r209, %r217, %r153, %p17;
$L__BB0_12:
	st.shared.u32 	[%r7+8], %r49;
	st.shared.u32 	[%r6+4], %r221;
	st.shared.u32 	[%r9+8], %r209;
	mul.wide.s32 	%rd33, %r234, 4;
	add.s64 	%rd9, %rd4, %rd33;
	ld.global.u32 	%r154, [%rd9];
	setp.lt.s32 	%p19, %r221, %r154;
	@%p19 bra 	$L__BB0_14;
	st.global.u32 	[%rd9], %r221;
	mul.wide.s32 	%rd34, %r234, 4;
	add.s64 	%rd35, %rd3, %rd34;
	st.global.u32 	[%rd35], %r209;
$L__BB0_14:
	setp.ne.s32 	%p20, %r1, %r17;
	mov.u32 	%r208, %r215;
	mov.u32 	%r204, %r217;
	@%p20 bra 	$L__BB0_16;
	mul.wide.s32 	%rd36, %r234, 4;
	add.s64 	%rd37, %rd2, %rd36;
	st.global.u32 	[%rd37], %r221;
	add.s64 	%rd38, %rd6, %rd36;
	st.global.u32 	[%rd38], %r49;
	add.s64 	%rd39, %rd1, %rd36;
	st.global.u32 	[%rd39], %r209;
$L__BB0_16:
	bar.sync 	0;
	add.s32 	%r60, %r233, 1;
	setp.ge.s32 	%p22, %r60, %r4;
	setp.gt.s32 	%p23, %r140, %r60;
	and.pred  	%p24, %p23, %p22;
	and.pred  	%p2, %p24, %p6;
	not.pred 	%p25, %p2;
	@%p25 bra 	$L__BB0_21;
	ld.param.u64 	%rd79, [_Z15calculateMatrixPKcPiS1_S1_S1_S1_S1_S1_S1_i_param_0];
	setp.ne.s32 	%p26, %r1, 0;
	cvt.s64.s32 	%rd40, %r233;
	cvta.to.global.u64 	%rd41, %rd79;
	add.s64 	%rd42, %rd41, %rd40;
	ld.global.s8 	%r156, [%rd42+1];
	mad.lo.s32 	%r157, %r15, %r156, %r2;
	mul.wide.s32 	%rd43, %r157, 4;
	add.s64 	%rd44, %rd8, %rd43;
	ld.global.u32 	%r213, [%rd44];
	ld.shared.u32 	%r215, [%r6];
	ld.shared.u32 	%r214, [%r8];
	ld.shared.u32 	%r217, [%r9+4];
	@%p26 bra 	$L__BB0_21;
	mul.wide.s32 	%rd45, %r234, 4;
	add.s64 	%rd46, %rd7, %rd45;
	ld.global.u32 	%r215, [%rd46+4];
	add.s64 	%rd47, %rd6, %rd45;
	ld.global.u32 	%r214, [%rd47+4];
	add.s64 	%rd48, %rd5, %rd45;
	ld.global.u32 	%r217, [%rd48+4];
	setp.lt.s32 	%p27, %r234, 0;
	@%p27 bra 	$L__BB0_20;
	mul.wide.u32 	%rd49, %r234, 4;
	add.s64 	%rd50, %rd7, %rd49;
	ld.global.u32 	%r208, [%rd50];
	add.s64 	%rd51, %rd5, %rd49;
	ld.global.u32 	%r204, [%rd51];
$L__BB0_20:
	setp.eq.s32 	%p28, %r128, 0;
	selp.b32 	%r204, %r60, %r204, %p28;
$L__BB0_21:
	bar.sync 	0;
	@%p25 bra 	$L__BB0_29;
	ld.const.u32 	%r158, [gapExtension];
	sub.s32 	%r159, %r214, %r158;
	sub.s32 	%r160, %r215, %r16;
	max.s32 	%r79, %r159, %r160;
	sub.s32 	%r161, %r220, %r158;
	sub.s32 	%r162, %r221, %r16;
	max.s32 	%r220, %r161, %r162;
	max.s32 	%r163, %r79, %r220;
	add.s32 	%r164, %r208, %r213;
	max.s32 	%r165, %r163, %r164;
	max.s32 	%r221, %r165, 0;
	setp.lt.s32 	%p30, %r165, 1;
	@%p30 bra 	$L__BB0_24;
	setp.eq.s32 	%p31, %r221, %r79;
	setp.eq.s32 	%p32, %r221, %r220;
	selp.b32 	%r166, %r209, %r204, %p32;
	selp.b32 	%r209, %r217, %r166, %p31;
	bra.uni 	$L__BB0_25;
$L__BB0_24:
	add.s32 	%r209, %r233, 2;
$L__BB0_25:
	st.shared.u32 	[%r7+8], %r79;
	st.shared.u32 	[%r6+4], %r221;
	st.shared.u32 	[%r9+8], %r209;
	mul.wide.s32 	%rd52, %r234, 4;
	add.s64 	%rd10, %rd4, %rd52;
	ld.global.u32 	%r167, [%rd10+4];
	setp.lt.s32 	%p33, %r221, %r167;
	@%p33 bra 	$L__BB0_27;
	st.global.u32 	[%rd10+4], %r221;
	mul.wide.s32 	%rd53, %r234, 4;
	add.s64 	%rd54, %rd3, %rd53;
	st.global.u32 	[%rd54+4], %r209;
$L__BB0_27:
	setp.ne.s32 	%p34, %r1, %r17;
	mov.u32 	%r208, %r215;
	mov.u32 	%r204, %r217;
	@%p34 bra 	$L__BB0_29;
	mul.wide.s32 	%rd55, %r234, 4;
	add.s64 	%rd56, %rd2, %rd55;
	st.global.u32 	[%rd56+4], %r221;
	add.s64 	%rd57, %rd6, %rd55;
	st.global.u32 	[%rd57+4], %r79;
	add.s64 	%rd58, %rd1, %rd55;
	st.global.u32 	[%rd58+4], %r209;
$L__BB0_29:
	bar.sync 	0;
	add.s32 	%r233, %r233, 2;
	add.s32 	%r234, %r234, 2;
	add.s32 	%r185, %r185, 2;
	and.b32  	%r168, %r12, 2147483646;
	setp.ne.s32 	%p35, %r185, %r168;
	@%p35 bra 	$L__BB0_3;
$L__BB0_30:
	and.b32  	%r169, %r12, 1;
	setp.eq.b32 	%p36, %r169, 1;
	not.pred 	%p37, %p36;
	@%p37 bra 	$L__BB0_45;
	setp.lt.s32 	%p38, %r2, %r15;
	setp.ge.s32 	%p39, %r233, %r4;
	min.s32 	%r170, %r13, %r14;
	setp.gt.s32 	%p40, %r170, %r233;
	and.pred  	%p41, %p40, %p39;
	and.pred  	%p3, %p41, %p38;
	not.pred 	%p42, %p3;
	@%p42 bra 	$L__BB0_36;
	ld.param.u64 	%rd80, [_Z15calculateMatrixPKcPiS1_S1_S1_S1_S1_S1_S1_i_param_0];
	setp.ne.s32 	%p43, %r1, 0;
	cvt.s64.s32 	%rd59, %r233;
	cvta.to.global.u64 	%rd60, %rd80;
	add.s64 	%rd61, %rd60, %rd59;
	ld.global.s8 	%r171, [%rd61];
	mad.lo.s32 	%r172, %r15, %r171, %r2;
	mul.wide.s32 	%rd62, %r172, 4;
	add.s64 	%rd63, %rd8, %rd62;
	ld.global.u32 	%r213, [%rd63];
	ld.shared.u32 	%r215, [%r6];
	ld.shared.u32 	%r214, [%r8];
	ld.shared.u32 	%r217, [%r9+4];
	@%p43 bra 	$L__BB0_36;
	mul.wide.s32 	%rd64, %r234, 4;
	add.s64 	%rd65, %rd7, %rd64;
	ld.global.u32 	%r215, [%rd65];
	add.s64 	%rd66, %rd6, %rd64;
	ld.global.u32 	%r214, [%rd66];
	add.s64 	%rd67, %rd5, %rd64;
	ld.global.u32 	%r217, [%rd67];
	setp.lt.s32 	%p44, %r234, 1;
	@%p44 bra 	$L__BB0_35;
	add.s32 	%r173, %r234, -1;
	mul.wide.u32 	%rd68, %r173, 4;
	add.s64 	%rd69, %rd7, %rd68;
	ld.global.u32 	%r208, [%rd69];
	add.s64 	%rd70, %rd5, %rd68;
	ld.global.u32 	%r204, [%rd70];
$L__BB0_35:
	setp.eq.s32 	%p45, %r137, 2;
	setp.eq.s32 	%p46, %r128, 0;
	selp.b32 	%r174, %r233, %r204, %p45;
	selp.b32 	%r204, %r233, %r174, %p46;
$L__BB0_36:
	bar.sync 	0;
	@%p42 bra 	$L__BB0_44;
	ld.const.u32 	%r175, [gapExtension];
	sub.s32 	%r176, %r214, %r175;
	sub.s32 	%r177, %r215, %r16;
	max.s32 	%r122, %r176, %r177;
	sub.s32 	%r178, %r220, %r175;
	sub.s32 	%r179, %r221, %r16;
	max.s32 	%r123, %r178, %r179;
	max.s32 	%r180, %r122, %r123;
	add.s32 	%r181, %r208, %r213;
	max.s32 	%r182, %r180, %r181;
	max.s32 	%r124, %r182, 0;
	setp.lt.s32 	%p48, %r182, 1;
	@%p48 bra 	$L__BB0_39;
	setp.eq.s32 	%p49, %r124, %r122;
	setp.eq.s32 	%p50, %r124, %r123;
	selp.b32 	%r183, %r209, %r204, %p50;
	selp.b32 	%r244, %r217, %r183, %p49;
	bra.uni 	$L__BB0_40;
$L__BB0_39:
	add.s32 	%r244, %r233, 1;
$L__BB0_40:
	st.shared.u32 	[%r7+8], %r122;
	st.shared.u32 	[%r6+4], %r124;
	st.shared.u32 	[%r9+8], %r244;
	mul.wide.s32 	%rd71, %r234, 4;
	add.s64 	%rd11, %rd4, %rd71;
	ld.global.u32 	%r184, [%rd11];
	setp.lt.s32 	%p51, %r124, %r184;
	@%p51 bra 	$L__BB0_42;
	st.global.u32 	[%rd11], %r124;
	add.s64 	%rd73, %rd3, %rd71;
	st.global.u32 	[%rd73], %r244;
$L__BB0_42:
	setp.ne.s32 	%p52, %r1, %r17;
	@%p52 bra 	$L__BB0_44;
	add.s64 	%rd75, %rd2, %rd71;
	st.global.u32 	[%rd75], %r124;
	add.s64 	%rd76, %rd6, %rd71;
	st.global.u32 	[%rd76], %r122;
	add.s64 	%rd77, %rd1, %rd71;
	st.global.u32 	[%rd77], %r244;
$L__BB0_44:
	bar.sync 	0;
$L__BB0_45:
	ret;

}


// ===== COMPILED SASS (sm_100) =====

	.target	sm_100

	.elftype	@"ET_EXEC"


//--------------------- .note.nv.tkinfo           --------------------------
	.section	.note.nv.tkinfo,"",@"SHT_NOTE"
	.sectionflags	@"SHF_NOTE_NV_TKINFO"
	.tkinfo
        /*0018*/ 	.word	0x00000002
        /*0030*/ 	.string	""
        /*0030*/ 	.string	"ptxas"
        /*0030*/ 	.string	"Cuda compilation tools, release 13.0, V13.0.88"
        /*0030*/ 	.string	"Build cuda_13.0.r13.0/compiler.36424714_0"
        /*0030*/ 	.string	"-arch sm_100 -m 64 "



//--------------------- .note.nv.cuinfo           --------------------------
	.section	.note.nv.cuinfo,"",@"SHT_NOTE"
	.sectionflags	@"SHF_NOTE_NV_CUINFO"
        /*0018*/ 	.short	0x0002
        /*001a*/ 	.short	0x0064
        /*001c*/ 	.short	0x0082
	.zero		2


//--------------------- .nv.info                  --------------------------
	.section	.nv.info,"",@"SHT_CUDA_INFO"
	.align	4


	//----- nvinfo : EIATTR_REGCOUNT
	.align		4
        /*0000*/ 	.byte	0x04, 0x2f
        /*0002*/ 	.short	(.L_10 - .L_9)
	.align		4
.L_9:
        /*0004*/ 	.word	index@(_Z15calculateMatrixPKcPiS1_S1_S1_S1_S1_S1_S1_i)
        /*0008*/ 	.word	0x00000020


	//----- nvinfo : EIATTR_FRAME_SIZE
	.align		4
.L_10:
        /*000c*/ 	.byte	0x04, 0x11
        /*000e*/ 	.short	(.L_12 - .L_11)
	.align		4
.L_11:
        /*0010*/ 	.word	index@(_Z15calculateMatrixPKcPiS1_S1_S1_S1_S1_S1_S1_i)
        /*0014*/ 	.word	0x00000000


	//----- nvinfo : EIATTR_MIN_STACK_SIZE
	.align		4
.L_12:
        /*0018*/ 	.byte	0x04, 0x12
        /*001a*/ 	.short	(.L_14 - .L_13)
	.align		4
.L_13:
        /*001c*/ 	.word	index@(_Z15calculateMatrixPKcPiS1_S1_S1_S1_S1_S1_S1_i)
        /*0020*/ 	.word	0x00000000
.L_14:


//--------------------- .nv.compat                --------------------------
	.section	.nv.compat,"",@"SHT_CUDA_COMPAT_INFO"
	.align	4
        /*0000*/ 	.byte	0x02, 0x09, 0x00, 0x00, 0x02, 0x02, 0x01, 0x00, 0x02, 0x05, 0x05, 0x00, 0x03, 0x07, 0x01, 0x01
        /*0010*/ 	.byte	0x02, 0x03, 0x00, 0x00, 0x02, 0x06, 0x01, 0x00, 0x04, 0x0b, 0x08, 0x00, 0x09, 0x00, 0x00, 0x00
        /*0020*/ 	.byte	0x00, 0x00, 0x00, 0x00


//--------------------- .nv.info._Z15calculateMatrixPKcPiS1_S1_S1_S1_S1_S1_S1_i --------------------------
	.section	.nv.info._Z15calculateMatrixPKcPiS1_S1_S1_S1_S1_S1_S1_i,"",@"SHT_CUDA_INFO"
	.sectionflags	@""
	.align	4


	//----- nvinfo : EIATTR_CUDA_API_VERSION
	.align		4
        /*0000*/ 	.byte	0x04, 0x37
        /*0002*/ 	.short	(.L_16 - .L_15)
.L_15:
        /*0004*/ 	.word	0x00000082


	//----- nvinfo : EIATTR_KPARAM_INFO
	.align		4
.L_16:
        /*0008*/ 	.byte	0x04, 0x17
        /*000a*/ 	.short	(.L_18 - .L_17)
.L_17:
        /*000c*/ 	.word	0x00000000
        /*0010*/ 	.short	0x0009
        /*0012*/ 	.short	0x0048
        /*0014*/ 	.byte	0x00, 0xf0, 0x11, 0x00


	//----- nvinfo : EIATTR_KPARAM_INFO
	.align		4
.L_18:
        /*0018*/ 	.byte	0x04, 0x17
        /*001a*/ 	.short	(.L_20 - .L_19)
.L_19:
        /*001c*/ 	.word	0x00000000
        /*0020*/ 	.short	0x0008
        /*0022*/ 	.short	0x0040
        /*0024*/ 	.byte	0x00, 0xf5, 0x21, 0x00


	//----- nvinfo : EIATTR_KPARAM_INFO
	.align		4
.L_20:
        /*0028*/ 	.byte	0x04, 0x17
        /*002a*/ 	.short	(.L_22 - .L_21)
.L_21:
        /*002c*/ 	.word	0x00000000
        /*0030*/ 	.short	0x0007
        /*0032*/ 	.short	0x0038
        /*0034*/ 	.byte	0x00, 0xf5, 0x21, 0x00


	//----- nvinfo : EIATTR_KPARAM_INFO
	.align		4
.L_22:
        /*0038*/ 	.byte	0x04, 0x17
        /*003a*/ 	.short	(.L_24 - .L_23)
.L_23:
        /*003c*/ 	.word	0x00000000
        /*0040*/ 	.short	0x0006
        /*0042*/ 	.short	0x0030
        /*0044*/ 	.byte	0x00, 0xf5, 0x21, 0x00


	//----- nvinfo : EIATTR_KPARAM_INFO
	.align		4
.L_24:
        /*0048*/ 	.byte	0x04, 0x17
        /*004a*/ 	.short	(.L_26 - .L_25)
.L_25:
        /*004c*/ 	.word	0x00000000
        /*0050*/ 	.short	0x0005
        /*0052*/ 	.short	0x0028
        /*0054*/ 	.byte	0x00, 0xf5, 0x21, 0x00


	//----- nvinfo : EIATTR_KPARAM_INFO
	.align		4
.L_26:
        /*0058*/ 	.byte	0x04, 0x17
        /*005a*/ 	.short	(.L_28 - .L_27)
.L_27:
        /*005c*/ 	.word	0x00000000
        /*0060*/ 	.short	0x0004
        /*0062*/ 	.short	0x0020
        /*0064*/ 	.byte	0x00, 0xf5, 0x21, 0x00


	//----- nvinfo : EIATTR_KPARAM_INFO
	.align		4
.L_28:
        /*0068*/ 	.byte	0x04, 0x17
        /*006a*/ 	.short	(.L_30 - .L_29)
.L_29:
        /*006c*/ 	.word	0x00000000
        /*0070*/ 	.short	0x0003
        /*0072*/ 	.short	0x0018
        /*0074*/ 	.byte	0x00, 0xf5, 0x21, 0x00


	//----- nvinfo : EIATTR_KPARAM_INFO
	.align		4
.L_30:
        /*0078*/ 	.byte	0x04, 0x17
        /*007a*/ 	.short	(.L_32 - .L_31)
.L_31:
        /*007c*/ 	.word	0x00000000
        /*0080*/ 	.short	0x0002
        /*0082*/ 	.short	0x0010
        /*0084*/ 	.byte	0x00, 0xf5, 0x21, 0x00


	//----- nvinfo : EIATTR_KPARAM_INFO
	.align		4
.L_32:
        /*0088*/ 	.byte	0x04, 0x17
        /*008a*/ 	.short	(.L_34 - .L_33)
.L_33:
        /*008c*/ 	.word	0x00000000
        /*0090*/ 	.short	0x0001
        /*0092*/ 	.short	0x0008
        /*0094*/ 	.byte	0x00, 0xf5, 0x21, 0x00


	//----- nvinfo : EIATTR_KPARAM_INFO
	.align		4
.L_34:
        /*0098*/ 	.byte	0x04, 0x17
        /*009a*/ 	.short	(.L_36 - .L_35)
.L_35:
        /*009c*/ 	.word	0x00000000
        /*00a0*/ 	.short	0x0000
        /*00a2*/ 	.short	0x0000
        /*00a4*/ 	.byte	0x00, 0xf5, 0x21, 0x00


	//----- nvinfo : EIATTR_SPARSE_MMA_MASK
	.align		4
.L_36:
        /*00a8*/ 	.byte	0x03, 0x50
        /*00aa*/ 	.short	0x0000


	//----- nvinfo : EIATTR_MAXREG_COUNT
	.align		4
        /*00ac*/ 	.byte	0x03, 0x1b
        /*00ae*/ 	.short	0x00ff


	//----- nvinfo : EIATTR_NUM_BARRIERS
	.align		4
        /*00b0*/ 	.byte	0x02, 0x4c
        /*00b2*/ 	.byte	0x01
	.zero		1


	//----- nvinfo : EIATTR_MERCURY_ISA_VERSION
	.align		4
        /*00b4*/ 	.byte	0x03, 0x5f
        /*00b6*/ 	.short	0x0101


	//----- nvinfo : EIATTR_VRC_CTA_INIT_COUNT
	.align		4
        /*00b8*/ 	.byte	0x02, 0x4a
	.zero		1
	.zero		1


	//----- nvinfo : EIATTR_EXIT_INSTR_OFFSETS
	.align		4
        /*00bc*/ 	.byte	0x04, 0x1c
        /*00be*/ 	.short	(.L_38 - .L_37)


	//   ....[0]....
.L_37:
        /*00c0*/ 	.word	0x00000150


	//   ....[1]....
        /*00c4*/ 	.word	0x00000da0


	//   ....[2]....
        /*00c8*/ 	.word	0x00001350


	//----- nvinfo : EIATTR_CRS_STACK_SIZE
	.align		4
.L_38:
        /*00cc*/ 	.byte	0x04, 0x1e
        /*00ce*/ 	.short	(.L_40 - .L_39)
.L_39:
        /*00d0*/ 	.word	0x00000000


	//----- nvinfo : EIATTR_CBANK_PARAM_SIZE
	.align		4
.L_40:
        /*00d4*/ 	.byte	0x03, 0x19
        /*00d6*/ 	.short	0x004c


	//----- nvinfo : EIATTR_PARAM_CBANK
	.align		4
        /*00d8*/ 	.byte	0x04, 0x0a
        /*00da*/ 	.short	(.L_42 - .L_41)
	.align		4
.L_41:
        /*00dc*/ 	.word	index@(.nv.constant0._Z15calculateMatrixPKcPiS1_S1_S1_S1_S1_S1_S1_i)
        /*00e0*/ 	.short	0x0380
        /*00e2*/ 	.short	0x004c


	//----- nvinfo : EIATTR_SW_WAR
	.align		4
.L_42:
        /*00e4*/ 	.byte	0x04, 0x36
        /*00e6*/ 	.short	(.L_44 - .L_43)
.L_43:
        /*00e8*/ 	.word	0x00000008
.L_44:


//--------------------- .nv.callgraph             --------------------------
	.section	.nv.callgraph,"",@"SHT_CUDA_CALLGRAPH"
	.align	4
	.sectionentsize	8
	.align		4
        /*0000*/ 	.word	0x00000000
	.align		4
        /*0004*/ 	.word	0xffffffff
	.align		4
        /*0008*/ 	.word	0x00000000
	.align		4
        /*000c*/ 	.word	0xfffffffe
	.align		4
        /*0010*/ 	.word	0x00000000
	.align		4
        /*0014*/ 	.word	0xfffffffd
	.align		4
        /*0018*/ 	.word	0x00000000
	.align		4
        /*001c*/ 	.word	0xfffffffc


//--------------------- .nv.constant3             --------------------------
	.section	.nv.constant3,"a",@progbits
	.align	4
.nv.constant3:
	.type		partSeqSize,@object
	.size		partSeqSize,(partsNumber - partSeqSize)
partSeqSize:
	.zero		4
	.type		partsNumber,@object
	.size		partsNumber,(overlapLength - partsNumber)
partsNumber:
	.zero		4
	.type		overlapLength,@object
	.size		overlapLength,(seqLibLength - overlapLength)
overlapLength:
	.zero		4
	.type		seqLibLength,@object
	.size		seqLibLength,(queryLength - seqLibLength)
seqLibLength:
	.zero		4
	.type		queryLength,@object
	.size		queryLength,(gapOpen - queryLength)
queryLength:
	.zero		4
	.type		gapOpen,@object
	.size		gapOpen,(gapExtension - gapOpen)
gapOpen:
	.zero		4
	.type		gapExtension,@object
	.size		gapExtension,(maxScore - gapExtension)
gapExtension:
	.zero		4
	.type		maxScore,@object
	.size		maxScore,(queryPartLength - maxScore)
maxScore:
	.zero		4
	.type		queryPartLength,@object
	.size		queryPartLength,(.L_8 - queryPartLength)
queryPartLength:
	.zero		4
.L_8:


//--------------------- .text._Z15calculateMatrixPKcPiS1_S1_S1_S1_S1_S1_S1_i --------------------------
	.section	.text._Z15calculateMatrixPKcPiS1_S1_S1_S1_S1_S1_S1_i,"ax",@progbits
	.align	128
        .global         _Z15calculateMatrixPKcPiS1_S1_S1_S1_S1_S1_S1_i
        .type           _Z15calculateMatrixPKcPiS1_S1_S1_S1_S1_S1_S1_i,@function
        .size           _Z15calculateMatrixPKcPiS1_S1_S1_S1_S1_S1_S1_i,(.L_x_15 - _Z15calculateMatrixPKcPiS1_S1_S1_S1_S1_S1_S1_i)
        .other          _Z15calculateMatrixPKcPiS1_S1_S1_S1_S1_S1_S1_i,@"STO_CUDA_ENTRY STV_DEFAULT"
_Z15calculateMatrixPKcPiS1_S1_S1_S1_S1_S1_S1_i:
.text._Z15calculateMatrixPKcPiS1_S1_S1_S1_S1_S1_S1_i:
[----:B------:R-:W-:Y:S01]  /*0000*/  LDC R1, c[0x0][0x37c] ;  /* 0x0000df00ff017b82 */ /* 0x000fe20000000800 */
[----:B------:R-:W0:Y:S07]  /*0010*/  S2R R0, SR_TID.X ;  /* 0x0000000000007919 */ /* 0x000e2e0000002100 */
[----:B------:R-:W1:Y:S01]  /*0020*/  S2UR UR5, SR_CgaCtaId ;  /* 0x00000000000579c3 */ /* 0x000e620000008800 */
[----:B------:R-:W2:Y:S01]  /*0030*/  LDCU UR7, c[0x3][URZ] ;  /* 0x00c00000ff0777ac */ /* 0x000ea20008000800 */
[----:B------:R-:W-:Y:S01]  /*0040*/  UMOV UR4, 0x400 ;  /* 0x0000040000047882 */ /* 0x000fe20000000000 */
[----:B------:R-:W3:Y:S05]  /*0050*/  LDCU UR8, c[0x3][0x8] ;  /* 0x00c00100ff0877ac */ /* 0x000eea0008000800 */
[----:B------:R-:W2:Y:S08]  /*0060*/  LDC R6, c[0x3][0x20] ;  /* 0x00c00800ff067b82 */ /* 0x000eb00000000800 */
[----:B------:R-:W4:Y:S01]  /*0070*/  S2UR UR6, SR_CTAID.X ;  /* 0x00000000000679c3 */ /* 0x000f220000002500 */
[----:B-1----:R-:W-:-:S06]  /*0080*/  ULEA UR4, UR5, UR4, 0x18 ;  /* 0x0000000405047291 */ /* 0x002fcc000f8ec0ff */
[----:B0-----:R-:W-:Y:S01]  /*0090*/  LEA R3, R0, UR4, 0x2 ;  /* 0x0000000400037c11 */ /* 0x001fe2000f8e10ff */
[----:B--2---:R-:W-:Y:S01]  /*00a0*/  VIADD R2, R6, UR7 ;  /* 0x0000000706027c36 */ /* 0x004fe20008000000 */
[----:B---3--:R-:W-:-:S03]  /*00b0*/  UIADD3 UR4, UPT, UPT, UR7, -UR8, URZ ;  /* 0x8000000807047290 */ /* 0x008fc6000fffe0ff */
[----:B------:R-:W-:Y:S01]  /*00c0*/  VIADD R5, R2, 0xffffffff ;  /* 0xffffffff02057836 */ /* 0x000fe20000000000 */
[----:B------:R0:W-:Y:S01]  /*00d0*/  STS [R3], RZ ;  /* 0x000000ff03007388 */ /* 0x0001e20000000800 */
[C---:B------:R-:W-:Y:S01]  /*00e0*/  IMAD R4, R6.reuse, 0x4, R3 ;  /* 0x0000000406047824 */ /* 0x040fe200078e0203 */
[----:B----4-:R-:W-:Y:S02]  /*00f0*/  UIMAD UR5, UR4, UR6, URZ ;  /* 0x00000006040572a4 */ /* 0x010fe4000f8e02ff */
[----:B------:R-:W-:Y:S01]  /*0100*/  ISETP.GE.AND P0, PT, R5, 0x1, PT ;  /* 0x000000010500780c */ /* 0x000fe20003f06270 */
[----:B------:R-:W-:Y:S01]  /*0110*/  IMAD R5, R6, 0x4, R4 ;  /* 0x0000000406057824 */ /* 0x000fe200078e0204 */
[----:B------:R0:W-:Y:S04]  /*0120*/  STS [R4+0x4], RZ ;  /* 0x000004ff04007388 */ /* 0x0001e80000000800 */
[----:B------:R0:W-:Y:S01]  /*0130*/  STS [R5+0x8], RZ ;  /* 0x000008ff05007388 */ /* 0x0001e20000000800 */
[----:B------:R-:W-:Y:S06]  /*0140*/  BAR.SYNC.DEFER_BLOCKING 0x0 ;  /* 0x0000000000007b1d */ /* 0x000fec0000010000 */
[----:B------:R-:W-:Y:S05]  /*0150*/  @!P0 EXIT ;  /* 0x000000000000894d */ /* 0x000fea0003800000 */
[----:B------:R-:W1:Y:S01]  /*0160*/  LDCU UR10, c[0x0][0x3c8] ;  /* 0x00007900ff0a77ac */ /* 0x000e620008000800 */
[----:B------:R-:W-:Y:S01]  /*0170*/  ISETP.NE.AND P0, PT, R2, 0x2, PT ;  /* 0x000000020200780c */ /* 0x000fe20003f05270 */
[----:B------:R-:W-:Y:S01]  /*0180*/  VIADD R6, R6, 0xffffffff ;  /* 0xffffffff06067836 */ /* 0x000fe20000000000 */
[C---:B------:R-:W-:Y:S01]  /*0190*/  IADD3 R7, PT, PT, -R0.reuse, UR5, RZ ;  /* 0x0000000500077c10 */ /* 0x040fe2000fffe1ff */
[----:B------:R-:W-:Y:S01]  /*01a0*/  UIMAD UR4, UR6, UR7, UR6 ;  /* 0x00000007060472a4 */ /* 0x000fe2000f8e0206 */
[----:B------:R-:W-:Y:S01]  /*01b0*/  IMAD.MOV.U32 R9, RZ, RZ, RZ ;  /* 0x000000ffff097224 */ /* 0x000fe200078e00ff */
[----:B------:R-:W-:Y:S01]  /*01c0*/  UIADD3 UR6, UPT, UPT, UR5, UR7, URZ ;  /* 0x0000000705067290 */ /* 0x000fe2000fffe0ff */
[----:B------:R-:W-:Y:S01]  /*01d0*/  CS2R R10, SRZ ;  /* 0x00000000000a7805 */ /* 0x000fe2000001ff00 */
[----:B------:R-:W2:Y:S01]  /*01e0*/  LDCU.64 UR8, c[0x0][0x358] ;  /* 0x00006b00ff0877ac */ /* 0x000ea20008000a00 */
[----:B------:R-:W-:Y:S02]  /*01f0*/  CS2R R18, SRZ ;  /* 0x0000000000127805 */ /* 0x000fe4000001ff00 */
[----:B------:R-:W-:-:S02]  /*0200*/  IADD3 R8, PT, PT, -R0, UR4, RZ ;  /* 0x0000000400087c10 */ /* 0x000fc4000fffe1ff */
[----:B------:R-:W-:Y:S02]  /*0210*/  CS2R R20, SRZ ;  /* 0x0000000000147805 */ /* 0x000fe4000001ff00 */
[----:B------:R-:W-:Y:S01]  /*0220*/  CS2R R22, SRZ ;  /* 0x0000000000167805 */ /* 0x000fe2000001ff00 */
[----:B-1----:R-:W-:Y:S01]  /*0230*/  VIADD R24, R0, UR10 ;  /* 0x0000000a00187c36 */ /* 0x002fe20008000000 */
[----:B------:R-:W-:Y:S06]  /*0240*/  @!P0 BRA `(.L_x_0) ;  /* 0x0000000800c88947 */ /* 0x000fec0003800000 */
[----:B------:R-:W1:Y:S01]  /*0250*/  LDCU UR7, c[0x3][0xc] ;  /* 0x00c00180ff0777ac */ /* 0x000e620008000800 */
[----:B------:R-:W-:Y:S01]  /*0260*/  IMAD.MOV.U32 R9, RZ, RZ, RZ ;  /* 0x000000ffff097224 */ /* 0x000fe200078e00ff */
[----:B------:R-:W-:Y:S02]  /*0270*/  CS2R R10, SRZ ;  /* 0x00000000000a7805 */ /* 0x000fe4000001ff00 */
[----:B------:R-:W-:Y:S02]  /*0280*/  CS2R R18, SRZ ;  /* 0x0000000000127805 */ /* 0x000fe4000001ff00 */
[----:B------:R-:W-:Y:S02]  /*0290*/  CS2R R20, SRZ ;  /* 0x0000000000147805 */ /* 0x000fe4000001ff00 */
[----:B------:R-:W-:Y:S01]  /*02a0*/  CS2R R22, SRZ ;  /* 0x0000000000167805 */ /* 0x000fe2000001ff00 */
[----:B------:R-:W3:Y:S01]  /*02b0*/  LDCU UR15, c[0x0][0x3c8] ;  /* 0x00007900ff0f77ac */ /* 0x000ee20008000800 */
[----:B------:R-:W4:Y:S01]  /*02c0*/  LDCU UR11, c[0x3][0x14] ;  /* 0x00c00280ff0b77ac */ /* 0x000f220008000800 */
[----:B------:R-:W0:Y:S01]  /*02d0*/  LDCU UR14, c[0x3][0x18] ;  /* 0x00c00300ff0e77ac */ /* 0x000e220008000800 */
[----:B-1----:R-:W-:Y:S01]  /*02e0*/  UISETP.LT.AND UP0, UPT, UR6, UR7, UPT ;  /* 0x000000070600728c */ /* 0x002fe2000bf01270 */
[----:B------:R-:W1:Y:S01]  /*02f0*/  LDCU UR10, c[0x3][0x10] ;  /* 0x00c00200ff0a77ac */ /* 0x000e620008000800 */
[----:B------:R-:W0:Y:S02]  /*0300*/  LDCU.64 UR12, c[0x0][0x380] ;  /* 0x00007000ff0c77ac */ /* 0x000e240008000a00 */
[----:B------:R-:W-:Y:S01]  /*0310*/  USEL UR7, UR6, UR7, UP0 ;  /* 0x0000000706077287 */ /* 0x000fe20008000000 */
[----:B------:R-:W-:-:S11]  /*0320*/  UMOV UR4, URZ ;  /* 0x000000ff00047c82 */ /* 0x000fd60008000000 */
.L_x_9:
[C---:B------:R-:W-:Y:S01]  /*0330*/  ISETP.GE.AND P0, PT, R7.reuse, UR5, PT ;  /* 0x0000000507007c0c */ /* 0x040fe2000bf06270 */
[----:B------:R-:W-:Y:S03]  /*0340*/  BSSY.RECONVERGENT B0, `(.L_x_1) ;  /* 0x0000023000007945 */ /* 0x000fe60003800200 */
[----:B------:R-:W-:-:S04]  /*0350*/  ISETP.LT.AND P0, PT, R7, UR7, P0 ;  /* 0x0000000707007c0c */ /* 0x000fc80008701270 */
[----:B-1----:R-:W-:-:S13]  /*0360*/  ISETP.LT.AND P0, PT, R24, UR10, P0 ;  /* 0x0000000a18007c0c */ /* 0x002fda0008701270 */
[----:B0-2--5:R-:W-:Y:S05]  /*0370*/  @!P0 BRA `(.L_x_2) ;  /* 0x00000000007c8947 */ /* 0x025fea0003800000 */
[C---:B0-----:R-:W-:Y:S01]  /*0380*/  IADD3 R12, P1, PT, R7.reuse, UR12, RZ ;  /* 0x0000000c070c7c10 */ /* 0x041fe2000ff3e0ff */
[----:B------:R1:W0:Y:S03]  /*0390*/  LDS R20, [R3] ;  /* 0x0000000003147984 */ /* 0x0002260000000800 */
[----:B------:R-:W-:Y:S01]  /*03a0*/  LEA.HI.X.SX32 R13, R7, UR13, 0x1, P1 ;  /* 0x0000000d070d7c11 */ /* 0x000fe200088f0eff */
[----:B------:R1:W0:Y:S04]  /*03b0*/  LDS R22, [R4+0x4] ;  /* 0x0000040004167984 */ /* 0x0002280000000800 */
[----:B--2---:R2:W3:Y:S02]  /*03c0*/  LDG.E.S8 R11, desc[UR8][R12.64] ;  /* 0x000000080c0b7981 */ /* 0x0044e4000c1e1300 */
[----:B--2---:R-:W2:Y:S01]  /*03d0*/  LDC.64 R12, c[0x0][0x388] ;  /* 0x0000e200ff0c7b82 */ /* 0x004ea20000000a00 */
[----:B---3--:R-:W-:-:S04]  /*03e0*/  IMAD R11, R11, UR10, R24 ;  /* 0x0000000a0b0b7c24 */ /* 0x008fc8000f8e0218 */
[----:B--2---:R-:W-:Y:S02]  /*03f0*/  IMAD.WIDE R14, R11, 0x4, R12 ;  /* 0x000000040b0e7825 */ /* 0x004fe400078e020c */
[----:B------:R1:W2:Y:S04]  /*0400*/  LDS R11, [R5+0x8] ;  /* 0x00000800050b7984 */ /* 0x0002a80000000800 */
[----:B------:R1:W5:Y:S01]  /*0410*/  LDG.E R23, desc[UR8][R14.64] ;  /* 0x000000080e177981 */ /* 0x000362000c1e1900 */
[----:B------:R-:W-:-:S13]  /*0420*/  ISETP.NE.AND P1, PT, R0, RZ, PT ;  /* 0x000000ff0000720c */ /* 0x000fda0003f25270 */
[----:B01----:R-:W-:Y:S05]  /*0430*/  @P1 BRA `(.L_x_2) ;  /* 0x00000000004c1947 */ /* 0x003fea0003800000 */
[----:B------:R-:W0:Y:S01]  /*0440*/  LDC.64 R16, c[0x0][0x3b0] ;  /* 0x0000ec00ff107b82 */ /* 0x000e220000000a00 */
[----:B------:R-:W-:-:S07]  /*0450*/  ISETP.GE.AND P1, PT, R8, 0x1, PT ;  /* 0x000000010800780c */ /* 0x000fce0003f26270 */
[----:B------:R-:W1:Y:S06]  /*0460*/  LDC.64 R14, c[0x0][0x390] ;  /* 0x0000e400ff0e7b82 */ /* 0x000e6c0000000a00 */
[----:B--2---:R-:W-:Y:S02]  /*0470*/  @P1 VIADD R11, R8, 0xffffffff ;  /* 0xffffffff080b1836 */ /* 0x004fe40000000000 */
[----:B------:R-:W2:Y:S02]  /*0480*/  LDC.64 R12, c[0x0][0x3a8] ;  /* 0x0000ea00ff0c7b82 */ /* 0x000ea40000000a00 */
[----:B0-----:R-:W-:-:S05]  /*0490*/  @P1 IMAD.WIDE.U32 R26, R11, 0x4, R16 ;  /* 0x000000040b1a1825 */ /* 0x001fca00078e0010 */
[----:B------:R1:W3:Y:S01]  /*04a0*/  @P1 LDG.E R9, desc[UR8][R26.64] ;  /* 0x000000081a091981 */ /* 0x0002e2000c1e1900 */
[----:B------:R-:W-:-:S04]  /*04b0*/  IMAD.WIDE R16, R8, 0x4, R16 ;  /* 0x0000000408107825 */ /* 0x000fc800078e0210 */
[----:B-1----:R-:W-:-:S04]  /*04c0*/  IMAD.WIDE R26, R8, 0x4, R14 ;  /* 0x00000004081a7825 */ /* 0x002fc800078e020e */
[----:B--2---:R-:W-:Y:S01]  /*04d0*/  IMAD.WIDE R12, R8, 0x4, R12 ;  /* 0x00000004080c7825 */ /* 0x004fe200078e020c */
[----:B------:R1:W5:Y:S03]  /*04e0*/  LDG.E R20, desc[UR8][R26.64] ;  /* 0x000000081a147981 */ /* 0x000366000c1e1900 */
[----:B------:R-:W-:Y:S01]  /*04f0*/  @P1 IMAD.WIDE.U32 R14, R11, 0x4, R14 ;  /* 0x000000040b0e1825 */ /* 0x000fe200078e000e */
[----:B------:R1:W5:Y:S04]  /*0500*/  LDG.E R22, desc[UR8][R12.64] ;  /* 0x000000080c167981 */ /* 0x000368000c1e1900 */
[----:B------:R1:W5:Y:S01]  /*0510*/  LDG.E R11, desc[UR8][R16.64] ;  /* 0x00000008100b7981 */ /* 0x000362000c1e1900 */
[----:B------:R-:W-:-:S03]  /*0520*/  ISETP.NE.AND P2, PT, RZ, UR4, PT ;  /* 0x00000004ff007c0c */ /* 0x000fc6000bf45270 */
[----:B------:R1:W5:Y:S01]  /*0530*/  @P1 LDG.E R18, desc[UR8][R14.64] ;  /* 0x000000080e121981 */ /* 0x000362000c1e1900 */
[----:B------:R-:W-:Y:S02]  /*0540*/  ISETP.NE.AND P1, PT, RZ, UR15, PT ;  /* 0x0000000fff007c0c */ /* 0x000fe4000bf25270 */
[----:B---3--:R-:W-:-:S04]  /*0550*/  SEL R28, R7, R9, !P2 ;  /* 0x00000009071c7207 */ /* 0x008fc80005000000 */
[----:B-1----:R-:W-:-:S07]  /*0560*/  SEL R9, R7, R28, !P1 ;  /* 0x0000001c07097207 */ /* 0x002fce0004800000 */
.L_x_2:
[----:B0-234-:R-:W-:Y:S05]  /*0570*/  BSYNC.RECONVERGENT B0 ;  /* 0x0000000000007941 */ /* 0x01dfea0003800200 */
.L_x_1:
[----:B------:R-:W0:Y:S01]  /*0580*/  LDC.64 R14, c[0x0][0x3a8] ;  /* 0x0000ea00ff0e7b82 */ /* 0x000e220000000a00 */
[----:B------:R-:W-:Y:S07]  /*0590*/  BSSY.RECONVERGENT B0, `(.L_x_3) ;  /* 0x0000028000007945 */ /* 0x000fee0003800200 */
[----:B------:R-:W-:Y:S06]  /*05a0*/  BAR.SYNC.DEFER_BLOCKING 0x0 ;  /* 0x0000000000007b1d */ /* 0x000fec0000010000 */
[----:B------:R-:W-:Y:S05]  /*05b0*/  @!P0 BRA `(.L_x_4) ;  /* 0x0000000000948947 */ /* 0x000fea0003800000 */
[----:B------:R-:W1:Y:S02]  /*05c0*/  LDC.64 R12, c[0x0][0x3a0] ;  /* 0x0000e800ff0c7b82 */ /* 0x000e640000000a00 */
[----:B-1----:R-:W-:-:S05]  /*05d0*/  IMAD.WIDE R12, R8, 0x4, R12 ;  /* 0x00000004080c7825 */ /* 0x002fca00078e020c */
[----:B------:R-:W2:Y:S01]  /*05e0*/  LDG.E R26, desc[UR8][R12.64] ;  /* 0x000000080c1a7981 */ /* 0x000ea2000c1e1900 */
[----:B------:R-:W-:Y:S02]  /*05f0*/  VIADD R16, R19, -UR11 ;  /* 0x8000000b13107c36 */ /* 0x000fe40008000000 */
[----:B-----5:R-:W-:Y:S02]  /*0600*/  VIADD R25, R20, -UR11 ;  /* 0x8000000b14197c36 */ /* 0x020fe40008000000 */
[----:B------:R-:W-:Y:S01]  /*0610*/  IMAD.IADD R17, R18, 0x1, R23 ;  /* 0x0000000112117824 */ /* 0x000fe200078e0217 */
[----:B------:R-:W-:Y:S02]  /*0620*/  VIADDMNMX R21, R21, -UR14, R16, !PT ;  /* 0x8000000e15157c46 */ /* 0x000fe4000f800110 */
[----:B------:R-:W-:-:S04]  /*0630*/  VIADDMNMX R25, R22, -UR14, R25, !PT ;  /* 0x8000000e16197c46 */ /* 0x000fc8000f800119 */
[----:B------:R-:W-:Y:S01]  /*0640*/  VIMNMX R16, PT, PT, R25, R21, !PT ;  /* 0x0000001519107248 */ /* 0x000fe20007fe0100 */
[----:B------:R1:W-:Y:S03]  /*0650*/  STS [R4+0x8], R25 ;  /* 0x0000081904007388 */ /* 0x0003e60000000800 */
[CC--:B------:R-:W-:Y:S02]  /*0660*/  VIMNMX.RELU R19, PT, PT, R16.reuse, R17.reuse, !PT ;  /* 0x0000001110137248 */ /* 0x0c0fe40007fe1100 */
[----:B------:R-:W-:-:S03]  /*0670*/  VIMNMX R18, PT, PT, R16, R17, !PT ;  /* 0x0000001110127248 */ /* 0x000fc60007fe0100 */
[----:B------:R1:W-:Y:S01]  /*0680*/  STS [R3+0x4], R19 ;  /* 0x0000041303007388 */ /* 0x0003e20000000800 */
[----:B------:R-:W-:-:S13]  /*0690*/  ISETP.GT.AND P0, PT, R18, RZ, PT ;  /* 0x000000ff1200720c */ /* 0x000fda0003f04270 */
[----:B------:R-:W-:Y:S01]  /*06a0*/  @!P0 VIADD R10, R7, 0x1 ;  /* 0x00000001070a8836 */ /* 0x000fe20000000000 */
[C---:B------:R-:W-:Y:S02]  /*06b0*/  @P0 ISETP.NE.AND P2, PT, R19.reuse, R21, PT ;  /* 0x000000151300020c */ /* 0x040fe40003f45270 */
[----:B------:R-:W-:Y:S02]  /*06c0*/  @P0 ISETP.NE.AND P1, PT, R19, R25, PT ;  /* 0x000000191300020c */ /* 0x000fe40003f25270 */
[----:B------:R-:W-:Y:S01]  /*06d0*/  @P0 SEL R18, R10, R9, !P2 ;  /* 0x000000090a120207 */ /* 0x000fe20005000000 */
[----:B------:R-:W-:-:S03]  /*06e0*/  IMAD.MOV.U32 R9, RZ, RZ, R11 ;  /* 0x000000ffff097224 */ /* 0x000fc600078e000b */
[----:B------:R-:W-:Y:S01]  /*06f0*/  @P0 SEL R10, R11, R18, !P1 ;  /* 0x000000120b0a0207 */ /* 0x000fe20004800000 */
[----:B------:R-:W-:Y:S01]  /*0700*/  IMAD.MOV.U32 R18, RZ, RZ, R20 ;  /* 0x000000ffff127224 */ /* 0x000fe200078e0014 */
[----:B------:R-:W-:-:S03]  /*0710*/  ISETP.NE.AND P0, PT, R0, R6, PT ;  /* 0x000000060000720c */ /* 0x000fc60003f05270 */
[----:B------:R1:W-:Y:S01]  /*0720*/  STS [R5+0xc], R10 ;  /* 0x00000c0a05007388 */ /* 0x0003e20000000800 */
[----:B--2---:R-:W-:-:S13]  /*0730*/  ISETP.GE.AND P3, PT, R19, R26, PT ;  /* 0x0000001a1300720c */ /* 0x004fda0003f66270 */
[----:B------:R-:W2:Y:S01]  /*0740*/  @P3 LDC.64 R16, c[0x0][0x3c0] ;  /* 0x0000f000ff103b82 */ /* 0x000ea20000000a00 */
[----:B------:R1:W-:Y:S01]  /*0750*/  @P3 STG.E desc[UR8][R12.64], R19 ;  /* 0x000000130c003986 */ /* 0x0003e2000c101908 */
[----:B--2---:R-:W-:-:S05]  /*0760*/  @P3 IMAD.WIDE R16, R8, 0x4, R16 ;  /* 0x0000000408103825 */ /* 0x004fca00078e0210 */
[----:B------:R1:W-:Y:S01]  /*0770*/  @P3 STG.E desc[UR8][R16.64], R10 ;  /* 0x0000000a10003986 */ /* 0x0003e2000c101908 */
[----:B------:R-:W-:Y:S05]  /*0780*/  @P0 BRA `(.L_x_4) ;  /* 0x0000000000200947 */ /* 0x000fea0003800000 */
[----:B-1----:R-:W1:Y:S08]  /*0790*/  LDC.64 R12, c[0x0][0x398] ;  /* 0x0000e600ff0c7b82 */ /* 0x002e700000000a00 */
[----:B------:R-:W2:Y:S01]  /*07a0*/  LDC.64 R16, c[0x0][0x3b8] ;  /* 0x0000ee00ff107b82 */ /* 0x000ea20000000a00 */
[----:B-1----:R-:W-:-:S05]  /*07b0*/  IMAD.WIDE R12, R8, 0x4, R12 ;  /* 0x00000004080c7825 */ /* 0x002fca00078e020c */
[----:B------:R0:W-:Y:S01]  /*07c0*/  STG.E desc[UR8][R12.64], R19 ;  /* 0x000000130c007986 */ /* 0x0001e2000c101908 */
[----:B--2---:R-:W-:-:S04]  /*07d0*/  IMAD.WIDE R16, R8, 0x4, R16 ;  /* 0x0000000408107825 */ /* 0x004fc800078e0210 */
[----:B0-----:R-:W-:-:S05]  /*07e0*/  IMAD.WIDE R12, R8, 0x4, R14 ;  /* 0x00000004080c7825 */ /* 0x001fca00078e020e */
[----:B------:R2:W-:Y:S04]  /*07f0*/  STG.E desc[UR8][R12.64], R25 ;  /* 0x000000190c007986 */ /* 0x0005e8000c101908 */
[----:B------:R2:W-:Y:S02]  /*0800*/  STG.E desc[UR8][R16.64], R10 ;  /* 0x0000000a10007986 */ /* 0x0005e4000c101908 */
.L_x_4:
[----:B------:R-:W-:Y:S05]  /*0810*/  BSYNC.RECONVERGENT B0 ;  /* 0x0000000000007941 */ /* 0x000fea0003800200 */
.L_x_3:
[----:B-12---:R-:W-:Y:S01]  /*0820*/  VIADD R25, R7, 0x1 ;  /* 0x0000000107197836 */ /* 0x006fe20000000000 */
[----:B------:R-:W-:Y:S04]  /*0830*/  BAR.SYNC.DEFER_BLOCKING 0x0 ;  /* 0x0000000000007b1d */ /* 0x000fe80000010000 */
[C---:B------:R-:W-:Y:S02]  /*0840*/  ISETP.GE.AND P0, PT, R25.reuse, UR5, PT ;  /* 0x0000000519007c0c */ /* 0x040fe4000bf06270 */
[----:B------:R-:W-:Y:S02]  /*0850*/  BSSY.RECONVERGENT B0, `(.L_x_5) ;  /* 0x000001f000007945 */ /* 0x000fe40003800200 */
[----:B------:R-:W-:-:S04]  /*0860*/  ISETP.LT.AND P0, PT, R25, UR7, P0 ;  /* 0x0000000719007c0c */ /* 0x000fc80008701270 */
[----:B------:R-:W-:-:S13]  /*0870*/  ISETP.LT.AND P0, PT, R24, UR10, P0 ;  /* 0x0000000a18007c0c */ /* 0x000fda0008701270 */
[----:B------:R-:W-:Y:S05]  /*0880*/  @!P0 BRA `(.L_x_6) ;  /* 0x00000000006c8947 */ /* 0x000fea0003800000 */
[C---:B------:R-:W-:Y:S01]  /*0890*/  IADD3 R12, P1, PT, R7.reuse, UR12, RZ ;  /* 0x0000000c070c7c10 */ /* 0x040fe2000ff3e0ff */
[----:B-----5:R1:W2:Y:S03]  /*08a0*/  LDS R20, [R3] ;  /* 0x0000000003147984 */ /* 0x0202a60000000800 */
[----:B------:R-:W-:Y:S01]  /*08b0*/  LEA.HI.X.SX32 R13, R7, UR13, 0x1, P1 ;  /* 0x0000000d070d7c11 */ /* 0x000fe200088f0eff */
[----:B------:R1:W3:Y:S04]  /*08c0*/  LDS R22, [R4+0x4] ;  /* 0x0000040004167984 */ /* 0x0002e80000000800 */
[----:B------:R4:W2:Y:S02]  /*08d0*/  LDG.E.S8 R11, desc[UR8][R12.64+0x1] ;  /* 0x000001080c0b7981 */ /* 0x0008a4000c1e1300 */
[----:B----4-:R-:W4:Y:S01]  /*08e0*/  LDC.64 R12, c[0x0][0x388] ;  /* 0x0000e200ff0c7b82 */ /* 0x010f220000000a00 */
[----:B--2---:R-:W-:-:S04]  /*08f0*/  IMAD R11, R11, UR10, R24 ;  /* 0x0000000a0b0b7c24 */ /* 0x004fc8000f8e0218 */
[----:B----4-:R-:W-:Y:S02]  /*0900*/  IMAD.WIDE R12, R11, 0x4, R12 ;  /* 0x000000040b0c7825 */ /* 0x010fe400078e020c */
[----:B------:R1:W2:Y:S04]  /*0910*/  LDS R11, [R5+0x8] ;  /* 0x00000800050b7984 */ /* 0x0002a80000000800 */
[----:B------:R1:W5:Y:S01]  /*0920*/  LDG.E R23, desc[UR8][R12.64] ;  /* 0x000000080c177981 */ /* 0x000362000c1e1900 */
[----:B------:R-:W-:-:S13]  /*0930*/  ISETP.NE.AND P1, PT, R0, RZ, PT ;  /* 0x000000ff0000720c */ /* 0x000fda0003f25270 */
[----:B-1-3--:R-:W-:Y:S05]  /*0940*/  @P1 BRA `(.L_x_6) ;  /* 0x00000000003c1947 */ /* 0x00afea0003800000 */
[----:B------:R-:W1:Y:S01]  /*0950*/  LDC.64 R12, c[0x0][0x3b0] ;  /* 0x0000ec00ff0c7b82 */ /* 0x000e620000000a00 */
[C---:B------:R-:W-:Y:S01]  /*0960*/  ISETP.GE.AND P1, PT, R8.reuse, RZ, PT ;  /* 0x000000ff0800720c */ /* 0x040fe20003f26270 */
[----:B0-----:R-:W-:-:S05]  /*0970*/  IMAD.WIDE R26, R8, 0x4, R14 ;  /* 0x00000004081a7825 */ /* 0x001fca00078e020e */
[----:B------:R-:W5:Y:S01]  /*0980*/  LDG.E R22, desc[UR8][R26.64+0x4] ;  /* 0x000004081a167981 */ /* 0x000f62000c1e1900 */
[----:B------:R-:W0:Y:S06]  /*0990*/  LDC.64 R28, c[0x0][0x390] ;  /* 0x0000e400ff1c7b82 */ /* 0x000e2c0000000a00 */
[----:B-1----:R-:W-:-:S04]  /*09a0*/  @P1 IMAD.WIDE.U32 R16, R8, 0x4, R12 ;  /* 0x0000000408101825 */ /* 0x002fc800078e000c */
[C---:B------:R-:W-:Y:S01]  /*09b0*/  IMAD.WIDE R12, R8.reuse, 0x4, R12 ;  /* 0x00000004080c7825 */ /* 0x040fe200078e020c */
[----:B------:R1:W3:Y:S03]  /*09c0*/  @P1 LDG.E R9, desc[UR8][R16.64] ;  /* 0x0000000810091981 */ /* 0x0002e6000c1e1900 */
[C-C-:B0-----:R-:W-:Y:S01]  /*09d0*/  IMAD.WIDE R14, R8.reuse, 0x4, R28.reuse ;  /* 0x00000004080e7825 */ /* 0x141fe200078e021c */
[----:B--2---:R4:W5:Y:S04]  /*09e0*/  LDG.E R11, desc[UR8][R12.64+0x4] ;  /* 0x000004080c0b7981 */ /* 0x004968000c1e1900 */
[----:B------:R4:W5:Y:S01]  /*09f0*/  LDG.E R20, desc[UR8][R14.64+0x4] ;  /* 0x000004080e147981 */ /* 0x000962000c1e1900 */
[----:B-1----:R-:W-:-:S05]  /*0a00*/  @P1 IMAD.WIDE.U32 R16, R8, 0x4, R28 ;  /* 0x0000000408101825 */ /* 0x002fca00078e001c */
[----:B------:R4:W5:Y:S01]  /*0a10*/  @P1 LDG.E R18, desc[UR8][R16.64] ;  /* 0x0000000810121981 */ /* 0x000962000c1e1900 */
[----:B------:R-:W-:-:S04]  /*0a20*/  ISETP.NE.AND P1, PT, RZ, UR15, PT ;  /* 0x0000000fff007c0c */ /* 0x000fc8000bf25270 */
[----:B---34-:R-:W-:-:S09]  /*0a30*/  SEL R9, R25, R9, !P1 ;  /* 0x0000000919097207 */ /* 0x018fd20004800000 */
.L_x_6:
[----:B------:R-:W-:Y:S05]  /*0a40*/  BSYNC.RECONVERGENT B0 ;  /* 0x0000000000007941 */ /* 0x000fea0003800200 */
.L_x_5:
[----:B------:R-:W-:Y:S06]  /*0a50*/  BAR.SYNC.DEFER_BLOCKING 0x0 ;  /* 0x0000000000007b1d */ /* 0x000fec0000010000 */
[----:B------:R-:W-:Y:S04]  /*0a60*/  BSSY.RECONVERGENT B0, `(.L_x_7) ;  /* 0x0000028000007945 */ /* 0x000fe80003800200 */
[----:B------:R-:W-:Y:S05]  /*0a70*/  @!P0 BRA `(.L_x_8) ;  /* 0x0000000000988947 */ /* 0x000fea0003800000 */
[----:B------:R-:W1:Y:S02]  /*0a80*/  LDC.64 R12, c[0x0][0x3a0] ;  /* 0x0000e800ff0c7b82 */ /* 0x000e640000000a00 */
[----:B-1----:R-:W-:-:S05]  /*0a90*/  IMAD.WIDE R12, R8, 0x4, R12 ;  /* 0x00000004080c7825 */ /* 0x002fca00078e020c */
[----:B------:R-:W3:Y:S01]  /*0aa0*/  LDG.E R16, desc[UR8][R12.64+0x4] ;  /* 0x000004080c107981 */ /* 0x000ee2000c1e1900 */
[----:B0-----:R-:W-:Y:S02]  /*0ab0*/  VIADD R14, R19, -UR11 ;  /* 0x8000000b130e7c36 */ /* 0x001fe40008000000 */
[----:B-----5:R-:W-:Y:S02]  /*0ac0*/  VIADD R25, R20, -UR11 ;  /* 0x8000000b14197c36 */ /* 0x020fe40008000000 */
[----:B------:R-:W-:Y:S01]  /*0ad0*/  IMAD.IADD R15, R18, 0x1, R23 ;  /* 0x00000001120f7824 */ /* 0x000fe200078e0217 */
[----:B------:R-:W-:Y:S01]  /*0ae0*/  VIADDMNMX R21, R21, -UR14, R14, !PT ;  /* 0x8000000e15157c46 */ /* 0x000fe2000f80010e */
[----:B------:R-:W-:Y:S01]  /*0af0*/  IMAD.MOV.U32 R18, RZ, RZ, R20 ;  /* 0x000000ffff127224 */ /* 0x000fe200078e0014 */
[----:B------:R-:W-:-:S04]  /*0b00*/  VIADDMNMX R25, R22, -UR14, R25, !PT ;  /* 0x8000000e16197c46 */ /* 0x000fc8000f800119 */
[----:B------:R-:W-:Y:S01]  /*0b10*/  VIMNMX R14, PT, PT, R21, R25, !PT ;  /* 0x00000019150e7248 */ /* 0x000fe20007fe0100 */
[----:B------:R1:W-:Y:S03]  /*0b20*/  STS [R4+0x8], R25 ;  /* 0x0000081904007388 */ /* 0x0003e60000000800 */
[----:B------:R-:W-:Y:S02]  /*0b30*/  VIMNMX.RELU R19, PT, PT, R14, R15, !PT ;  /* 0x0000000f0e137248 */ /* 0x000fe40007fe1100 */
[----:B------:R-:W-:-:S03]  /*0b40*/  VIMNMX R14, PT, PT, R15, R14, !PT ;  /* 0x0000000e0f0e7248 */ /* 0x000fc60007fe0100 */
[----:B------:R1:W-:Y:S01]  /*0b50*/  STS [R3+0x4], R19 ;  /* 0x0000041303007388 */ /* 0x0003e20000000800 */
[----:B------:R-:W-:-:S13]  /*0b60*/  ISETP.GE.AND P0, PT, R14, 0x1, PT ;  /* 0x000000010e00780c */ /* 0x000fda0003f06270 */
[C---:B------:R-:W-:Y:S02]  /*0b70*/  @P0 ISETP.NE.AND P3, PT, R19.reuse, R21, PT ;  /* 0x000000151300020c */ /* 0x040fe40003f65270 */
[C---:B------:R-:W-:Y:S02]  /*0b80*/  @P0 ISETP.NE.AND P1, PT, R19.reuse, R25, PT ;  /* 0x000000191300020c */ /* 0x040fe40003f25270 */
[----:B---3--:R-:W-:Y:S02]  /*0b90*/  ISETP.GE.AND P2, PT, R19, R16, PT ;  /* 0x000000101300720c */ /* 0x008fe40003f46270 */
[----:B------:R-:W-:Y:S01]  /*0ba0*/  @P0 SEL R16, R10, R9, !P3 ;  /* 0x000000090a100207 */ /* 0x000fe20005800000 */
[----:B--2---:R-:W-:-:S03]  /*0bb0*/  IMAD.MOV.U32 R9, RZ, RZ, R11 ;  /* 0x000000ffff097224 */ /* 0x004fc600078e000b */
[----:B------:R-:W-:Y:S01]  /*0bc0*/  @P0 SEL R10, R11, R16, !P1 ;  /* 0x000000100b0a0207 */ /* 0x000fe20004800000 */
[----:B------:R-:W-:Y:S01]  /*0bd0*/  @!P0 VIADD R10, R7, 0x2 ;  /* 0x00000002070a8836 */ /* 0x000fe20000000000 */
[----:B------:R-:W-:-:S04]  /*0be0*/  ISETP.NE.AND P0, PT, R0, R6, PT ;  /* 0x000000060000720c */ /* 0x000fc80003f05270 */
[----:B------:R1:W-:Y:S01]  /*0bf0*/  STS [R5+0xc], R10 ;  /* 0x00000c0a05007388 */ /* 0x0003e20000000800 */
[----:B------:R-:W0:Y:S03]  /*0c00*/  @P2 LDC.64 R14, c[0x0][0x3c0] ;  /* 0x0000f000ff0e2b82 */ /* 0x000e260000000a00 */
[----:B------:R1:W-:Y:S01]  /*0c10*/  @P2 STG.E desc[UR8][R12.64+0x4], R19 ;  /* 0x000004130c002986 */ /* 0x0003e2000c101908 */
[----:B0-----:R-:W-:-:S05]  /*0c20*/  @P2 IMAD.WIDE R14, R8, 0x4, R14 ;  /* 0x00000004080e2825 */ /* 0x001fca00078e020e */
[----:B------:R1:W-:Y:S01]  /*0c30*/  @P2 STG.E desc[UR8][R14.64+0x4], R10 ;  /* 0x0000040a0e002986 */ /* 0x0003e2000c101908 */
[----:B------:R-:W-:Y:S05]  /*0c40*/  @P0 BRA `(.L_x_8) ;  /* 0x0000000000240947 */ /* 0x000fea0003800000 */
[----:B-1----:R-:W0:Y:S08]  /*0c50*/  LDC.64 R14, c[0x0][0x398] ;  /* 0x0000e600ff0e7b82 */ /* 0x002e300000000a00 */
[----:B------:R-:W1:Y:S08]  /*0c60*/  LDC.64 R16, c[0x0][0x3a8] ;  /* 0x0000ea00ff107b82 */ /* 0x000e700000000a00 */
[----:B------:R-:W2:Y:S01]  /*0c70*/  LDC.64 R12, c[0x0][0x3b8] ;  /* 0x0000ee00ff0c7b82 */ /* 0x000ea20000000a00 */
[----:B0-----:R-:W-:-:S05]  /*0c80*/  IMAD.WIDE R14, R8, 0x4, R14 ;  /* 0x00000004080e7825 */ /* 0x001fca00078e020e */
[----:B------:R3:W-:Y:S01]  /*0c90*/  STG.E desc[UR8][R14.64+0x4], R19 ;  /* 0x000004130e007986 */ /* 0x0007e2000c101908 */
[----:B-1----:R-:W-:-:S05]  /*0ca0*/  IMAD.WIDE R16, R8, 0x4, R16 ;  /* 0x0000000408107825 */ /* 0x002fca00078e0210 */
[----:B------:R3:W-:Y:S01]  /*0cb0*/  STG.E desc[UR8][R16.64+0x4], R25 ;  /* 0x0000041910007986 */ /* 0x0007e2000c101908 */
[----:B--2---:R-:W-:-:S05]  /*0cc0*/  IMAD.WIDE R12, R8, 0x4, R12 ;  /* 0x00000004080c7825 */ /* 0x004fca00078e020c */
[----:B------:R3:W-:Y:S02]  /*0cd0*/  STG.E desc[UR8][R12.64+0x4], R10 ;  /* 0x0000040a0c007986 */ /* 0x0007e4000c101908 */
.L_x_8:
[----:B------:R-:W-:Y:S05]  /*0ce0*/  BSYNC.RECONVERGENT B0 ;  /* 0x0000000000007941 */ /* 0x000fea0003800200 */
.L_x_7:
[----:B-1-3--:R-:W-:Y:S01]  /*0cf0*/  VIADD R12, R2, 0xffffffff ;  /* 0xffffffff020c7836 */ /* 0x00afe20000000000 */
[----:B------:R-:W-:Y:S01]  /*0d00*/  UIADD3 UR4, UPT, UPT, UR4, 0x2, URZ ;  /* 0x0000000204047890 */ /* 0x000fe2000fffe0ff */
[----:B------:R-:W-:Y:S01]  /*0d10*/  BAR.SYNC.DEFER_BLOCKING 0x0 ;  /* 0x0000000000007b1d */ /* 0x000fe20000010000 */
[----:B------:R-:W-:Y:S02]  /*0d20*/  VIADD R7, R7, 0x2 ;  /* 0x0000000207077836 */ /* 0x000fe40000000000 */
[----:B------:R-:W-:Y:S01]  /*0d30*/  LOP3.LUT R12, R12, 0x7ffffffe, RZ, 0xc0, !PT ;  /* 0x7ffffffe0c0c7812 */ /* 0x000fe200078ec0ff */
[----:B------:R-:W-:-:S03]  /*0d40*/  VIADD R8, R8, 0x2 ;  /* 0x0000000208087836 */ /* 0x000fc60000000000 */
[----:B------:R-:W-:-:S13]  /*0d50*/  ISETP.NE.AND P0, PT, R12, UR4, PT ;  /* 0x000000040c007c0c */ /* 0x000fda000bf05270 */
[----:B------:R-:W-:Y:S05]  /*0d60*/  @P0 BRA `(.L_x_9) ;  /* 0xfffffff400700947 */ /* 0x000fea000383ffff */
.L_x_0:
[----:B------:R-:W-:-:S05]  /*0d70*/  VIADD R12, R2, 0xffffffff ;  /* 0xffffffff020c7836 */ /* 0x000fca0000000000 */
[----:B------:R-:W-:-:S04]  /*0d80*/  LOP3.LUT R12, R12, 0x1, RZ, 0xc0, !PT ;  /* 0x000000010c0c7812 */ /* 0x000fc800078ec0ff */
[----:B------:R-:W-:-:S13]  /*0d90*/  ISETP.NE.U32.AND P0, PT, R12, 0x1, PT ;  /* 0x000000010c00780c */ /* 0x000fda0003f05070 */
[----:B--2---:R-:W-:Y:S05]  /*0da0*/  @P0 EXIT ;  /* 0x000000000000094d */ /* 0x004fea0003800000 */
[----:B------:R-:W1:Y:S01]  /*0db0*/  LDCU UR4, c[0x3][0xc] ;  /* 0x00c00180ff0477ac */ /* 0x000e620008000800 */
[----:B------:R-:W-:Y:S01]  /*0dc0*/  ISETP.GE.AND P0, PT, R7, UR5, PT ;  /* 0x0000000507007c0c */ /* 0x000fe2000bf06270 */
[----:B------:R-:W-:Y:S01]  /*0dd0*/  BSSY.RECONVERGENT B0, `(.L_x_10) ;  /* 0x000002c000007945 */ /* 0x000fe20003800200 */
[----:B0----5:R-:W-:Y:S01]  /*0de0*/  IMAD.MOV.U32 R14, RZ, RZ, R11 ;  /* 0x000000ffff0e7224 */ /* 0x021fe200078e000b */
[----:B------:R-:W0:Y:S01]  /*0df0*/  LDCU UR7, c[0x3][0x10] ;  /* 0x00c00200ff0777ac */ /* 0x000e220008000800 */
[----:B------:R-:W-:Y:S02]  /*0e00*/  IMAD.MOV.U32 R11, RZ, RZ, R18 ;  /* 0x000000ffff0b7224 */ /* 0x000fe400078e0012 */
[----:B------:R-:W-:Y:S02]  /*0e10*/  IMAD.MOV.U32 R26, RZ, RZ, R22 ;  /* 0x000000ffff1a7224 */ /* 0x000fe400078e0016 */
[----:B------:R-:W-:Y:S01]  /*0e20*/  IMAD.MOV.U32 R18, RZ, RZ, R23 ;  /* 0x000000ffff127224 */ /* 0x000fe200078e0017 */
[----:B-1----:R-:W-:-:S04]  /*0e30*/  UISETP.LT.AND UP0, UPT, UR6, UR4, UPT ;  /* 0x000000040600728c */ /* 0x002fc8000bf01270 */
[----:B------:R-:W-:-:S06]  /*0e40*/  USEL UR4, UR6, UR4, UP0 ;  /* 0x0000000406047287 */ /* 0x000fcc0008000000 */
[----:B------:R-:W-:-:S04]  /*0e50*/  ISETP.LT.AND P0, PT, R7, UR4, P0 ;  /* 0x0000000407007c0c */ /* 0x000fc80008701270 */
[----:B0-----:R-:W-:-:S13]  /*0e60*/  ISETP.LT.AND P0, PT, R24, UR7, P0 ;  /* 0x0000000718007c0c */ /* 0x001fda0008701270 */
[----:B------:R-:W-:Y:S05]  /*0e70*/  @!P0 BRA `(.L_x_11) ;  /* 0x0000000000848947 */ /* 0x000fea0003800000 */
[----:B------:R-:W0:Y:S01]  /*0e80*/  LDCU.64 UR4, c[0x0][0x380] ;  /* 0x00007000ff0477ac */ /* 0x000e220008000a00 */
[----:B------:R1:W2:Y:S04]  /*0e90*/  LDS R20, [R3] ;  /* 0x0000000003147984 */ /* 0x0002a80000000800 */
[----:B------:R1:W3:Y:S04]  /*0ea0*/  LDS R26, [R4+0x4] ;  /* 0x00000400041a7984 */ /* 0x0002e80000000800 */
[----:B------:R1:W4:Y:S01]  /*0eb0*/  LDS R14, [R5+0x8] ;  /* 0x00000800050e7984 */ /* 0x0003220000000800 */
[----:B0-----:R-:W-:-:S04]  /*0ec0*/  IADD3 R12, P1, PT, R7, UR4, RZ ;  /* 0x00000004070c7c10 */ /* 0x001fc8000ff3e0ff */
[----:B------:R-:W-:-:S05]  /*0ed0*/  LEA.HI.X.SX32 R13, R7, UR5, 0x1, P1 ;  /* 0x00000005070d7c11 */ /* 0x000fca00088f0eff */
[----:B------:R0:W2:Y:S02]  /*0ee0*/  LDG.E.S8 R15, desc[UR8][R12.64] ;  /* 0x000000080c0f7981 */ /* 0x0000a4000c1e1300 */
[----:B0-----:R-:W0:Y:S01]  /*0ef0*/  LDC.64 R12, c[0x0][0x388] ;  /* 0x0000e200ff0c7b82 */ /* 0x001e220000000a00 */
[----:B--2---:R-:W-:-:S04]  /*0f00*/  IMAD R15, R15, UR7, R24 ;  /* 0x000000070f0f7c24 */ /* 0x004fc8000f8e0218 */
[----:B0-----:R-:W-:-:S05]  /*0f10*/  IMAD.WIDE R16, R15, 0x4, R12 ;  /* 0x000000040f107825 */ /* 0x001fca00078e020c */
[----:B------:R1:W5:Y:S01]  /*0f20*/  LDG.E R18, desc[UR8][R16.64] ;  /* 0x0000000810127981 */ /* 0x000362000c1e1900 */
[----:B------:R-:W-:-:S13]  /*0f30*/  ISETP.NE.AND P1, PT, R0, RZ, PT ;  /* 0x000000ff0000720c */ /* 0x000fda0003f25270 */
[----:B-1-34-:R-:W-:Y:S05]  /*0f40*/  @P1 BRA `(.L_x_11) ;  /* 0x0000000000501947 */ /* 0x01afea0003800000 */
[----:B------:R-:W0:Y:S01]  /*0f50*/  LDC.64 R14, c[0x0][0x3b0] ;  /* 0x0000ec00ff0e7b82 */ /* 0x000e220000000a00 */
[C---:B------:R-:W-:Y:S01]  /*0f60*/  ISETP.GE.AND P1, PT, R8.reuse, 0x1, PT ;  /* 0x000000010800780c */ /* 0x040fe20003f26270 */
[----:B------:R-:W1:Y:S06]  /*0f70*/  LDCU UR4, c[0x0][0x3c8] ;  /* 0x00007900ff0477ac */ /* 0x000e6c0008000800 */
[----:B------:R-:W2:Y:S06]  /*0f80*/  LDC.64 R12, c[0x0][0x390] ;  /* 0x0000e400ff0c7b82 */ /* 0x000eac0000000a00 */
[----:B------:R-:W-:-:S02]  /*0f90*/  @P1 VIADD R25, R8, 0xffffffff ;  /* 0xffffffff08191836 */ /* 0x000fc40000000000 */
[----:B------:R-:W3:Y:S02]  /*0fa0*/  LDC.64 R16, c[0x0][0x3a8] ;  /* 0x0000ea00ff107b82 */ /* 0x000ee40000000a00 */
[----:B0-----:R-:W-:-:S05]  /*0fb0*/  @P1 IMAD.WIDE.U32 R22, R25, 0x4, R14 ;  /* 0x0000000419161825 */ /* 0x001fca00078e000e */
[----:B------:R2:W4:Y:S01]  /*0fc0*/  @P1 LDG.E R9, desc[UR8][R22.64] ;  /* 0x0000000816091981 */ /* 0x000522000c1e1900 */
[----:B------:R-:W-:-:S06]  /*0fd0*/  IMAD.WIDE R14, R8, 0x4, R14 ;  /* 0x00000004080e7825 */ /* 0x000fcc00078e020e */
[----:B------:R0:W5:Y:S01]  /*0fe0*/  LDG.E R14, desc[UR8][R14.64] ;  /* 0x000000080e0e7981 */ /* 0x000162000c1e1900 */
[----:B--2---:R-:W-:-:S04]  /*0ff0*/  IMAD.WIDE R22, R8, 0x4, R12 ;  /* 0x0000000408167825 */ /* 0x004fc800078e020c */
[----:B---3--:R-:W-:Y:S01]  /*1000*/  IMAD.WIDE R16, R8, 0x4, R16 ;  /* 0x0000000408107825 */ /* 0x008fe200078e0210 */
[----:B------:R0:W5:Y:S03]  /*1010*/  LDG.E R20, desc[UR8][R22.64] ;  /* 0x0000000816147981 */ /* 0x000166000c1e1900 */
[----:B------:R-:W-:Y:S01]  /*1020*/  @P1 IMAD.WIDE.U32 R12, R25, 0x4, R12 ;  /* 0x00000004190c1825 */ /* 0x000fe200078e000c */
[----:B------:R0:W5:Y:S04]  /*1030*/  LDG.E R26, desc[UR8][R16.64] ;  /* 0x00000008101a7981 */ /* 0x000168000c1e1900 */
[----:B------:R0:W5:Y:S01]  /*1040*/  @P1 LDG.E R11, desc[UR8][R12.64] ;  /* 0x000000080c0b1981 */ /* 0x000162000c1e1900 */
[----:B------:R-:W-:-:S02]  /*1050*/  ISETP.NE.AND P1, PT, R2, 0x2, PT ;  /* 0x000000020200780c */ /* 0x000fc40003f25270 */
[----:B-1----:R-:W-:Y:S02]  /*1060*/  ISETP.NE.AND P2, PT, RZ, UR4, PT ;  /* 0x00000004ff007c0c */ /* 0x002fe4000bf45270 */
[----:B----4-:R-:W-:-:S04]  /*1070*/  SEL R2, R7, R9, !P1 ;  /* 0x0000000907027207 */ /* 0x010fc80004800000 */
[----:B0-----:R-:W-:-:S07]  /*1080*/  SEL R9, R7, R2, !P2 ;  /* 0x0000000207097207 */ /* 0x001fce0005000000 */
.L_x_11:
[----:B------:R-:W-:Y:S05]  /*1090*/  BSYNC.RECONVERGENT B0 ;  /* 0x0000000000007941 */ /* 0x000fea0003800200 */
.L_x_10:
[----:B------:R-:W-:Y:S06]  /*10a0*/  BAR.SYNC.DEFER_BLOCKING 0x0 ;  /* 0x0000000000007b1d */ /* 0x000fec0000010000 */
[----:B------:R-:W-:Y:S04]  /*10b0*/  BSSY.RECONVERGENT B0, `(.L_x_12) ;  /* 0x0000028000007945 */ /* 0x000fe80003800200 */
[----:B------:R-:W-:Y:S05]  /*10c0*/  @!P0 BRA `(.L_x_13) ;  /* 0x0000000000988947 */ /* 0x000fea0003800000 */
[----:B------:R-:W0:Y:S01]  /*10d0*/  LDC.64 R12, c[0x0][0x3a0] ;  /* 0x0000e800ff0c7b82 */ /* 0x000e220000000a00 */
[----:B------:R-:W1:Y:S01]  /*10e0*/  LDCU UR4, c[0x3][0x14] ;  /* 0x00c00280ff0477ac */ /* 0x000e620008000800 */
[----:B------:R-:W2:Y:S01]  /*10f0*/  LDCU UR5, c[0x3][0x18] ;  /* 0x00c00300ff0577ac */ /* 0x000ea20008000800 */
[----:B0-----:R-:W-:-:S05]  /*1100*/  IMAD.WIDE R12, R8, 0x4, R12 ;  /* 0x00000004080c7825 */ /* 0x001fca00078e020c */
[----:B------:R-:W3:Y:S01]  /*1110*/  LDG.E R17, desc[UR8][R12.64] ;  /* 0x000000080c117981 */ /* 0x000ee2000c1e1900 */
[----:B-1---5:R-:W-:Y:S02]  /*1120*/  VIADD R15, R20, -UR4 ;  /* 0x80000004140f7c36 */ /* 0x022fe40008000000 */
[----:B------:R-:W-:Y:S02]  /*1130*/  VIADD R2, R19, -UR4 ;  /* 0x8000000413027c36 */ /* 0x000fe40008000000 */
[----:B------:R-:W-:Y:S01]  /*1140*/  IMAD.IADD R18, R18, 0x1, R11 ;  /* 0x0000000112127824 */ /* 0x000fe200078e020b */
[----:B--2---:R-:W-:Y:S02]  /*1150*/  VIADDMNMX R15, R26, -UR5, R15, !PT ;  /* 0x800000051a0f7c46 */ /* 0x004fe4000f80010f */
[----:B------:R-:W-:-:S03]  /*1160*/  VIADDMNMX R21, R21, -UR5, R2, !PT ;  /* 0x8000000515157c46 */ /* 0x000fc6000f800102 */
[----:B------:R0:W-:Y:S01]  /*1170*/  STS [R4+0x8], R15 ;  /* 0x0000080f04007388 */ /* 0x0001e20000000800 */
[----:B------:R-:W-:-:S04]  /*1180*/  VIMNMX R11, PT, PT, R15, R21, !PT ;  /* 0x000000150f0b7248 */ /* 0x000fc80007fe0100 */
[CC--:B------:R-:W-:Y:S02]  /*1190*/  VIMNMX.RELU R2, PT, PT, R11.reuse, R18.reuse, !PT ;  /* 0x000000120b027248 */ /* 0x0c0fe40007fe1100 */
[----:B------:R-:W-:-:S03]  /*11a0*/  VIMNMX R11, PT, PT, R11, R18, !PT ;  /* 0x000000120b0b7248 */ /* 0x000fc60007fe0100 */
[----:B------:R0:W-:Y:S01]  /*11b0*/  STS [R3+0x4], R2 ;  /* 0x0000040203007388 */ /* 0x0001e20000000800 */
[----:B------:R-:W-:-:S04]  /*11c0*/  ISETP.GE.AND P0, PT, R11, 0x1, PT ;  /* 0x000000010b00780c */ /* 0x000fc80003f06270 */
[----:B------:R-:W-:-:S09]  /*11d0*/  ISETP.NE.AND P3, PT, R2, R15, P0 ;  /* 0x0000000f0200720c */ /* 0x000fd20000765270 */
[----:B------:R-:W-:-:S04]  /*11e0*/  @P0 ISETP.NE.AND P1, PT, R2, R21, PT ;  /* 0x000000150200020c */ /* 0x000fc80003f25270 */
[----:B------:R-:W-:-:S05]  /*11f0*/  @P3 SEL R14, R10, R9, !P1 ;  /* 0x000000090a0e3207 */ /* 0x000fca0004800000 */
[----:B------:R-:W-:Y:S02]  /*1200*/  @P0 IMAD.MOV.U32 R19, RZ, RZ, R14 ;  /* 0x000000ffff130224 */ /* 0x000fe400078e000e */
[----:B------:R-:W-:Y:S01]  /*1210*/  @!P0 VIADD R19, R7, 0x1 ;  /* 0x0000000107138836 */ /* 0x000fe20000000000 */
[----:B------:R-:W-:-:S04]  /*1220*/  ISETP.NE.AND P0, PT, R0, R6, PT ;  /* 0x000000060000720c */ /* 0x000fc80003f05270 */
[----:B------:R0:W-:Y:S01]  /*1230*/  STS [R5+0xc], R19 ;  /* 0x00000c1305007388 */ /* 0x0001e20000000800 */
[----:B---3--:R-:W-:-:S13]  /*1240*/  ISETP.GE.AND P2, PT, R2, R17, PT ;  /* 0x000000110200720c */ /* 0x008fda0003f46270 */
[----:B------:R-:W1:Y:S01]  /*1250*/  @P2 LDC.64 R16, c[0x0][0x3c0] ;  /* 0x0000f000ff102b82 */ /* 0x000e620000000a00 */
[----:B------:R0:W-:Y:S01]  /*1260*/  @P2 STG.E desc[UR8][R12.64], R2 ;  /* 0x000000020c002986 */ /* 0x0001e2000c101908 */
[----:B-1----:R-:W-:-:S05]  /*1270*/  @P2 IMAD.WIDE R16, R8, 0x4, R16 ;  /* 0x0000000408102825 */ /* 0x002fca00078e0210 */
[----:B------:R0:W-:Y:S01]  /*1280*/  @P2 STG.E desc[UR8][R16.64], R19 ;  /* 0x0000001310002986 */ /* 0x0001e2000c101908 */
[----:B------:R-:W-:Y:S05]  /*1290*/  @P0 BRA `(.L_x_13) ;  /* 0x0000000000240947 */ /* 0x000fea0003800000 */
[----:B0-----:R-:W0:Y:S08]  /*12a0*/  LDC.64 R4, c[0x0][0x398] ;  /* 0x0000e600ff047b82 */ /* 0x001e300000000a00 */
        /* <DEDUP_REMOVED lines=8> */
.L_x_13:
[----:B------:R-:W-:Y:S05]  /*1330*/  BSYNC.RECONVERGENT B0 ;  /* 0x0000000000007941 */ /* 0x000fea0003800200 */
.L_x_12:
[----:B------:R-:W-:Y:S06]  /*1340*/  BAR.SYNC.DEFER_BLOCKING 0x0 ;  /* 0x0000000000007b1d */ /* 0x000fec0000010000 */
[----:B------:R-:W-:Y:S05]  /*1350*/  EXIT ;  /* 0x000000000000794d */ /* 0x000fea0003800000 */
.L_x_14:
[----:B------:R-:W-:-:S00]  /*1360*/  BRA `(.L_x_14) ;  /* 0xfffffffc00fc7947 */ /* 0x000fc0000383ffff */
[----:B------:R-:W-:-:S00]  /*1370*/  NOP ;  /* 0x0000000000007918 */ /* 0x000fc00000000000 */
        /* <DEDUP_REMOVED lines=8> */
.L_x_15:


//--------------------- .nv.shared._Z15calculateMatrixPKcPiS1_S1_S1_S1_S1_S1_S1_i --------------------------
	.section	.nv.shared._Z15calculateMatrixPKcPiS1_S1_S1_S1_S1_S1_S1_i,"aw",@nobits
	.sectionflags	@""
	.align	16
	.zero		1024


//--------------------- .nv.shared.reserved.0     --------------------------
	.section	.nv.shared.reserved.0,"aw",@nobits
	.weak		__nv_reservedSMEM_offset_0_alias
	.size		__nv_reservedSMEM_offset_0_alias, 0, 64
	.other		__nv_reservedSMEM_offset_0_alias,@"STO_CUDA_RESERVED_SHARED STV_DEFAULT"
__nv_reservedSMEM_offset_0_alias:
	.zero		0
	.zero		64


//--------------------- .nv.constant0._Z15calculateMatrixPKcPiS1_S1_S1_S1_S1_S1_S1_i --------------------------
	.section	.nv.constant0._Z15calculateMatrixPKcPiS1_S1_S1_S1_S1_S1_S1_i,"a",@progbits
	.sectionflags	@""
	.align	4
.nv.constant0._Z15calculateMatrixPKcPiS1_S1_S1_S1_S1_S1_S1_i:
	.zero		972


//--------------------- SYMBOLS --------------------------

	.type		.nv.reservedSmem.offset0,@object
	.size		.nv.reservedSmem.offset0,0x4
	.type		.nv.reservedSmem.cap,@object
	.size		.nv.reservedSmem.cap,0x4
